	.headerflags	@"EF_CUDA_TEXMODE_UNIFIED EF_CUDA_64BIT_ADDRESS EF_CUDA_ACCELERATORS EF_CUDA_SM90 EF_CUDA_VIRTUAL_SM(EF_CUDA_SM90)"
	.elftype	@"ET_EXEC"


//--------------------- .nv.info                  --------------------------
	.section	.nv.info,"",@"SHT_CUDA_INFO"
	.align	4


	//----- nvinfo : EIATTR_REGCOUNT
	.align		4
        /*0000*/ 	.byte	0x04, 0x2f
        /*0002*/ 	.short	(.L_1 - .L_0)
	.align		4
.L_0:
        /*0004*/ 	.word	index@(triton_poi_fused_cat_75)
        /*0008*/ 	.word	0x00000020


	//----- nvinfo : EIATTR_MIN_STACK_SIZE
	.align		4
.L_1:
        /*000c*/ 	.byte	0x04, 0x12
        /*000e*/ 	.short	(.L_3 - .L_2)
	.align		4
.L_2:
        /*0010*/ 	.word	index@(triton_poi_fused_cat_75)
        /*0014*/ 	.word	0x00000000


	//----- nvinfo : EIATTR_FRAME_SIZE
	.align		4
.L_3:
        /*0018*/ 	.byte	0x04, 0x11
        /*001a*/ 	.short	(.L_5 - .L_4)
	.align		4
.L_4:
        /*001c*/ 	.word	index@(triton_poi_fused_cat_75)
        /*0020*/ 	.word	0x00000000


	//----- nvinfo : EIATTR_MIN_STACK_SIZE
	.align		4
.L_5:
        /*0024*/ 	.byte	0x04, 0x12
        /*0026*/ 	.short	(.L_7 - .L_6)
	.align		4
.L_6:
        /*0028*/ 	.word	index@(triton_poi_fused_cat_75)
        /*002c*/ 	.word	0x00000000
.L_7:


//--------------------- .nv.info.triton_poi_fused_cat_75 --------------------------
	.section	.nv.info.triton_poi_fused_cat_75,"",@"SHT_CUDA_INFO"
	.sectionflags	@""
	.align	4


	//----- nvinfo : EIATTR_CUDA_API_VERSION
	.align		4
        /*0000*/ 	.byte	0x04, 0x37
        /*0002*/ 	.short	(.L_9 - .L_8)
.L_8:
        /*0004*/ 	.word	0x0000007c


	//----- nvinfo : EIATTR_KPARAM_INFO
	.align		4
.L_9:
        /*0008*/ 	.byte	0x04, 0x17
        /*000a*/ 	.short	(.L_11 - .L_10)
.L_10:
        /*000c*/ 	.word	0x00000000
        /*0010*/ 	.short	0x0009
        /*0012*/ 	.short	0x0048
        /*0014*/ 	.byte	0x00, 0xf0, 0x11, 0x00


	//----- nvinfo : EIATTR_KPARAM_INFO
	.align		4
.L_11:
        /*0018*/ 	.byte	0x04, 0x17
        /*001a*/ 	.short	(.L_13 - .L_12)
.L_12:
        /*001c*/ 	.word	0x00000000
        /*0020*/ 	.short	0x0008
        /*0022*/ 	.short	0x0040
        /*0024*/ 	.byte	0x00, 0xf4, 0x21, 0x00


	//----- nvinfo : EIATTR_KPARAM_INFO
	.align		4
.L_13:
        /*0028*/ 	.byte	0x04, 0x17
        /*002a*/ 	.short	(.L_15 - .L_14)
.L_14:
        /*002c*/ 	.word	0x00000000
        /*0030*/ 	.short	0x0007
        /*0032*/ 	.short	0x0038
        /*0034*/ 	.byte	0x00, 0xf4, 0x21, 0x00


	//----- nvinfo : EIATTR_KPARAM_INFO
	.align		4
.L_15:
        /*0038*/ 	.byte	0x04, 0x17
        /*003a*/ 	.short	(.L_17 - .L_16)
.L_16:
        /*003c*/ 	.word	0x00000000
        /*0040*/ 	.short	0x0006
        /*0042*/ 	.short	0x0030
        /*0044*/ 	.byte	0x00, 0xf4, 0x21, 0x00


	//----- nvinfo : EIATTR_KPARAM_INFO
	.align		4
.L_17:
        /*0048*/ 	.byte	0x04, 0x17
        /*004a*/ 	.short	(.L_19 - .L_18)
.L_18:
        /*004c*/ 	.word	0x00000000
        /*0050*/ 	.short	0x0005
        /*0052*/ 	.short	0x0028
        /*0054*/ 	.byte	0x00, 0xf4, 0x21, 0x00


	//----- nvinfo : EIATTR_KPARAM_INFO
	.align		4
.L_19:
        /*0058*/ 	.byte	0x04, 0x17
        /*005a*/ 	.short	(.L_21 - .L_20)
.L_20:
        /*005c*/ 	.word	0x00000000
        /*0060*/ 	.short	0x0004
        /*0062*/ 	.short	0x0020
        /*0064*/ 	.byte	0x00, 0xf4, 0x21, 0x00


	//----- nvinfo : EIATTR_KPARAM_INFO
	.align		4
.L_21:
        /*0068*/ 	.byte	0x04, 0x17
        /*006a*/ 	.short	(.L_23 - .L_22)
.L_22:
        /*006c*/ 	.word	0x00000000
        /*0070*/ 	.short	0x0003
        /*0072*/ 	.short	0x0018
        /*0074*/ 	.byte	0x00, 0xf4, 0x21, 0x00


	//----- nvinfo : EIATTR_KPARAM_INFO
	.align		4
.L_23:
        /*0078*/ 	.byte	0x04, 0x17
        /*007a*/ 	.short	(.L_25 - .L_24)
.L_24:
        /*007c*/ 	.word	0x00000000
        /*0080*/ 	.short	0x0002
        /*0082*/ 	.short	0x0010
        /*0084*/ 	.byte	0x00, 0xf4, 0x21, 0x00


	//----- nvinfo : EIATTR_KPARAM_INFO
	.align		4
.L_25:
        /*0088*/ 	.byte	0x04, 0x17
        /*008a*/ 	.short	(.L_27 - .L_26)
.L_26:
        /*008c*/ 	.word	0x00000000
        /*0090*/ 	.short	0x0001
        /*0092*/ 	.short	0x0008
        /*0094*/ 	.byte	0x00, 0xf4, 0x21, 0x00


	//----- nvinfo : EIATTR_KPARAM_INFO
	.align		4
.L_27:
        /*0098*/ 	.byte	0x04, 0x17
        /*009a*/ 	.short	(.L_29 - .L_28)
.L_28:
        /*009c*/ 	.word	0x00000000
        /*00a0*/ 	.short	0x0000
        /*00a2*/ 	.short	0x0000
        /*00a4*/ 	.byte	0x00, 0xf4, 0x21, 0x00


	//----- nvinfo : EIATTR_SPARSE_MMA_MASK
	.align		4
.L_29:
        /*00a8*/ 	.byte	0x03, 0x50
        /*00aa*/ 	.short	0x0000


	//----- nvinfo : EIATTR_MAXREG_COUNT
	.align		4
        /*00ac*/ 	.byte	0x03, 0x1b
        /*00ae*/ 	.short	0x00ff


	//----- nvinfo : EIATTR_EXIT_INSTR_OFFSETS
	.align		4
        /*00b0*/ 	.byte	0x04, 0x1c
        /*00b2*/ 	.short	(.L_31 - .L_30)


	//   ....[0]....
.L_30:
        /*00b4*/ 	.word	0x00000940


	//----- nvinfo : EIATTR_REQNTID
	.align		4
.L_31:
        /*00b8*/ 	.byte	0x04, 0x10
        /*00ba*/ 	.short	(.L_33 - .L_32)
.L_32:
        /*00bc*/ 	.word	0x00000080
        /*00c0*/ 	.word	0x00000001
        /*00c4*/ 	.word	0x00000001


	//----- nvinfo : EIATTR_CBANK_PARAM_SIZE
	.align		4
.L_33:
        /*00c8*/ 	.byte	0x03, 0x19
        /*00ca*/ 	.short	0x004c


	//----- nvinfo : EIATTR_PARAM_CBANK
	.align		4
        /*00cc*/ 	.byte	0x04, 0x0a
        /*00ce*/ 	.short	(.L_35 - .L_34)
	.align		4
.L_34:
        /*00d0*/ 	.word	index@(.nv.constant0.triton_poi_fused_cat_75)
        /*00d4*/ 	.short	0x0210
        /*00d6*/ 	.short	0x004c


	//----- nvinfo : EIATTR_SW_WAR
	.align		4
.L_35:
        /*00d8*/ 	.byte	0x04, 0x36
        /*00da*/ 	.short	(.L_37 - .L_36)
.L_36:
        /*00dc*/ 	.word	0x00000008
.L_37:


//--------------------- .nv.callgraph             --------------------------
	.section	.nv.callgraph,"",@"SHT_CUDA_CALLGRAPH"
	.align	4
	.sectionentsize	8
	.align		4
        /*0000*/ 	.word	0x00000000
	.align		4
        /*0004*/ 	.word	0xffffffff
	.align		4
        /*0008*/ 	.word	0x00000000
	.align		4
        /*000c*/ 	.word	0xfffffffe
	.align		4
        /*0010*/ 	.word	0x00000000
	.align		4
        /*0014*/ 	.word	0xfffffffd
	.align		4
        /*0018*/ 	.word	0x00000000
	.align		4
        /*001c*/ 	.word	0xfffffffc


//--------------------- .text.triton_poi_fused_cat_75 --------------------------
	.section	.text.triton_poi_fused_cat_75,"ax",@progbits
	.align	128
        .global         triton_poi_fused_cat_75
        .type           triton_poi_fused_cat_75,@function
        .size           triton_poi_fused_cat_75,(.L_x_1 - triton_poi_fused_cat_75)
        .other          triton_poi_fused_cat_75,@"STO_CUDA_ENTRY STV_DEFAULT"
triton_poi_fused_cat_75:
.text.triton_poi_fused_cat_75:
[----:B------:R-:W-:Y:S01]  /*0000*/  LDC R1, c[0x0][0x28] ;  /* 0x00000a00ff017b82 */ /* 0x000fe20000000800 */
[----:B------:R-:W1:Y:S01]  /*0010*/  S2R R0, SR_TID.X ;  /* 0x0000000000007919 */ /* 0x000e620000002100 */
[----:B------:R-:W-:Y:S01]  /*0020*/  ULDC.64 UR6, c[0x0][0x220] ;  /* 0x0000880000067ab9 */ /* 0x000fe20000000a00 */
[----:B------:R-:W-:-:S05]  /*0030*/  ULDC.64 UR8, c[0x0][0x230] ;  /* 0x00008c0000087ab9 */ /* 0x000fca0000000a00 */
[----:B------:R-:W2:Y:S01]  /*0040*/  LDC.64 R16, c[0x0][0x238] ;  /* 0x00008e00ff107b82 */ /* 0x000ea20000000a00 */
[----:B------:R-:W3:Y:S01]  /*0050*/  S2R R5, SR_CTAID.X ;  /* 0x0000000000057919 */ /* 0x000ee20000002500 */
[----:B------:R-:W-:-:S06]  /*0060*/  ULDC.64 UR4, c[0x0][0x208] ;  /* 0x0000820000047ab9 */ /* 0x000fcc0000000a00 */
[----:B------:R-:W4:Y:S08]  /*0070*/  LDC.64 R12, c[0x0][0x210] ;  /* 0x00008400ff0c7b82 */ /* 0x000f300000000a00 */
[----:B------:R-:W5:Y:S01]  /*0080*/  LDC.64 R18, c[0x0][0x218] ;  /* 0x00008600ff127b82 */ /* 0x000f620000000a00 */
[----:B-1----:R-:W-:Y:S01]  /*0090*/  IMAD.SHL.U32 R0, R0, 0x2, RZ ;  /* 0x0000000200007824 */ /* 0x002fe200078e00ff */
[----:B---3--:R-:W-:-:S04]  /*00a0*/  SHF.R.S32.HI R4, RZ, 0x17, R5 ;  /* 0x00000017ff047819 */ /* 0x008fc80000011405 */
[----:B------:R-:W-:Y:S02]  /*00b0*/  LOP3.LUT R0, R0, 0xfe, RZ, 0xc0, !PT ;  /* 0x000000fe00007812 */ /* 0x000fe400078ec0ff */
[----:B------:R-:W-:-:S03]  /*00c0*/  SGXT R4, R4, 0x1 ;  /* 0x000000010404781a */ /* 0x000fc60000000200 */
[----:B------:R-:W-:-:S04]  /*00d0*/  IMAD R0, R5, 0x100, R0 ;  /* 0x0000010005007824 */ /* 0x000fc800078e0200 */
[----:B------:R-:W-:Y:S01]  /*00e0*/  VIADD R9, R0, 0x1 ;  /* 0x0000000100097836 */ /* 0x000fe20000000000 */
[----:B------:R-:W-:Y:S02]  /*00f0*/  SHF.R.S32.HI R3, RZ, 0x1f, R0 ;  /* 0x0000001fff037819 */ /* 0x000fe40000011400 */
[-C--:B------:R-:W-:Y:S02]  /*0100*/  LEA.HI R5, R4, R0.reuse, RZ, 0xc ;  /* 0x0000000004057211 */ /* 0x080fe400078f60ff */
[----:B------:R-:W-:Y:S02]  /*0110*/  LEA.HI R3, R3, R0, RZ, 0x2 ;  /* 0x0000000003037211 */ /* 0x000fe400078f10ff */
[----:B------:R-:W-:Y:S02]  /*0120*/  SHF.R.S32.HI R5, RZ, 0xc, R5 ;  /* 0x0000000cff057819 */ /* 0x000fe40000011405 */
[--C-:B------:R-:W-:Y:S02]  /*0130*/  SHF.R.S32.HI R23, RZ, 0x2, R3.reuse ;  /* 0x00000002ff177819 */ /* 0x100fe40000011403 */
[----:B------:R-:W-:Y:S01]  /*0140*/  SHF.R.S32.HI R2, RZ, 0x1f, R3 ;  /* 0x0000001fff027819 */ /* 0x000fe20000011403 */
[----:B------:R-:W-:Y:S01]  /*0150*/  IMAD R22, R5, 0x600, RZ ;  /* 0x0000060005167824 */ /* 0x000fe200078e02ff */
[----:B------:R-:W-:-:S02]  /*0160*/  LOP3.LUT R3, R3, 0xfffffffc, RZ, 0xc0, !PT ;  /* 0xfffffffc03037812 */ /* 0x000fc400078ec0ff */
[----:B------:R-:W-:Y:S02]  /*0170*/  LEA.HI R2, R2, R23, RZ, 0xa ;  /* 0x0000001702027211 */ /* 0x000fe400078f50ff */
[----:B------:R-:W-:Y:S01]  /*0180*/  LEA.HI R4, R4, R9, RZ, 0x2 ;  /* 0x0000000904047211 */ /* 0x000fe200078f10ff */
[----:B------:R-:W-:Y:S01]  /*0190*/  IMAD.IADD R3, R0, 0x1, -R3 ;  /* 0x0000000100037824 */ /* 0x000fe200078e0a03 */
[----:B------:R-:W-:Y:S02]  /*01a0*/  LOP3.LUT R2, R2, 0xfffffc00, RZ, 0xc0, !PT ;  /* 0xfffffc0002027812 */ /* 0x000fe400078ec0ff */
[----:B------:R-:W-:Y:S01]  /*01b0*/  LOP3.LUT R4, R4, 0xfffffffc, RZ, 0xc0, !PT ;  /* 0xfffffffc04047812 */ /* 0x000fe200078ec0ff */
[----:B------:R-:W-:Y:S02]  /*01c0*/  IMAD R8, R3, 0x180, R22 ;  /* 0x0000018003087824 */ /* 0x000fe400078e0216 */
[----:B------:R-:W-:Y:S02]  /*01d0*/  IMAD.IADD R23, R23, 0x1, -R2 ;  /* 0x0000000117177824 */ /* 0x000fe400078e0a02 */
[----:B------:R-:W-:-:S02]  /*01e0*/  IMAD.SHL.U32 R2, R5, 0x200, RZ ;  /* 0x0000020005027824 */ /* 0x000fc400078e00ff */
[----:B------:R-:W-:Y:S01]  /*01f0*/  VIADD R6, R23, 0xfffffe80 ;  /* 0xfffffe8017067836 */ /* 0x000fe20000000000 */
[----:B------:R-:W-:Y:S01]  /*0200*/  SHF.R.S32.HI R25, RZ, 0x1f, R23 ;  /* 0x0000001fff197819 */ /* 0x000fe20000011417 */
[----:B------:R-:W-:Y:S01]  /*0210*/  IMAD.IADD R9, R9, 0x1, -R4 ;  /* 0x0000000109097824 */ /* 0x000fe200078e0a04 */
[----:B------:R-:W-:Y:S01]  /*0220*/  IADD3 R5, P0, R23, R8, RZ ;  /* 0x0000000817057210 */ /* 0x000fe20007f1e0ff */
[--C-:B------:R-:W-:Y:S01]  /*0230*/  IMAD R4, R3, 0x80, R2.reuse ;  /* 0x0000008003047824 */ /* 0x100fe200078e0202 */
[----:B------:R-:W-:Y:S01]  /*0240*/  ISETP.GE.U32.AND P3, PT, R6, 0x180, PT ;  /* 0x000001800600780c */ /* 0x000fe20003f66070 */
[----:B------:R-:W-:Y:S01]  /*0250*/  IMAD R6, R9, 0x80, R2 ;  /* 0x0000008009067824 */ /* 0x000fe200078e0202 */
[----:B------:R-:W-:Y:S02]  /*0260*/  LEA.HI.X.SX32 R10, R8, R25, 0x1, P0 ;  /* 0x00000019080a7211 */ /* 0x000fe400000f0eff */
[----:B------:R-:W-:Y:S02]  /*0270*/  IADD3 R3, P1, R23, R4, RZ ;  /* 0x0000000417037210 */ /* 0x000fe40007f3e0ff */
[----:B------:R-:W-:-:S02]  /*0280*/  LEA R28, P0, R5, UR6, 0x2 ;  /* 0x00000006051c7c11 */ /* 0x000fc4000f8010ff */
[-C--:B------:R-:W-:Y:S02]  /*0290*/  LEA.HI.X.SX32 R2, R4, R25.reuse, 0x1, P1 ;  /* 0x0000001904027211 */ /* 0x080fe400008f0eff */
[----:B------:R-:W-:Y:S02]  /*02a0*/  LEA.HI.X R29, R5, UR7, R10, 0x2, P0 ;  /* 0x00000007051d7c11 */ /* 0x000fe400080f140a */
[----:B------:R-:W-:Y:S01]  /*02b0*/  IADD3 R26, P0, R23, R6, RZ ;  /* 0x00000006171a7210 */ /* 0x000fe20007f1e0ff */
[----:B------:R-:W1:Y:S01]  /*02c0*/  LDC.64 R10, c[0x0][0x248] ;  /* 0x00009200ff0a7b82 */ /* 0x000e620000000a00 */
[C---:B------:R-:W-:Y:S01]  /*02d0*/  SHF.L.U64.HI R2, R3.reuse, 0x2, R2 ;  /* 0x0000000203027819 */ /* 0x040fe20000010202 */
[----:B------:R-:W-:Y:S01]  /*02e0*/  IMAD.SHL.U32 R3, R3, 0x4, RZ ;  /* 0x0000000403037824 */ /* 0x000fe200078e00ff */
[----:B------:R-:W-:Y:S02]  /*02f0*/  LEA.HI.X.SX32 R5, R6, R25, 0x1, P0 ;  /* 0x0000001906057211 */ /* 0x000fe400000f0eff */
[----:B------:R-:W-:-:S02]  /*0300*/  LOP3.LUT R7, R23, 0xffffff80, RZ, 0xc0, !PT ;  /* 0xffffff8017077812 */ /* 0x000fc400078ec0ff */
[C---:B------:R-:W-:Y:S01]  /*0310*/  SHF.L.U64.HI R24, R26.reuse, 0x2, R5 ;  /* 0x000000021a187819 */ /* 0x040fe20000010205 */
[----:B------:R-:W-:Y:S01]  /*0320*/  IMAD.SHL.U32 R26, R26, 0x4, RZ ;  /* 0x000000041a1a7824 */ /* 0x000fe200078e00ff */
[----:B------:R-:W-:Y:S02]  /*0330*/  IADD3 R20, P0, R3, UR8, RZ ;  /* 0x0000000803147c10 */ /* 0x000fe4000ff1e0ff */
[----:B------:R-:W-:Y:S02]  /*0340*/  CS2R R4, SRZ ;  /* 0x0000000000047805 */ /* 0x000fe4000001ff00 */
[----:B------:R-:W-:Y:S02]  /*0350*/  ISETP.NE.AND P2, PT, R7, 0x300, PT ;  /* 0x000003000700780c */ /* 0x000fe40003f45270 */
[----:B------:R-:W-:Y:S02]  /*0360*/  IADD3.X R21, R2, UR9, RZ, P0, !PT ;  /* 0x0000000902157c10 */ /* 0x000fe400087fe4ff */
[----:B------:R-:W-:-:S02]  /*0370*/  IADD3 R14, P0, R26, UR8, RZ ;  /* 0x000000081a0e7c10 */ /* 0x000fc4000ff1e0ff */
[----:B------:R-:W-:Y:S02]  /*0380*/  CS2R R6, SRZ ;  /* 0x0000000000067805 */ /* 0x000fe4000001ff00 */
[----:B------:R-:W-:Y:S01]  /*0390*/  ISETP.GT.AND P4, PT, R23, 0x37f, PT ;  /* 0x0000037f1700780c */ /* 0x000fe20003f84270 */
[----:B------:R-:W3:Y:S01]  /*03a0*/  @!P3 LDG.E.EL R4, desc[UR4][R28.64+-0x600] ;  /* 0xfffa00041c04b981 */ /* 0x000ee2000c2e1900 */
[----:B------:R-:W-:Y:S01]  /*03b0*/  IADD3.X R15, R24, UR9, RZ, P0, !PT ;  /* 0x00000009180f7c10 */ /* 0x000fe200087fe4ff */
[----:B------:R-:W-:-:S04]  /*03c0*/  ULDC.64 UR8, c[0x0][0x240] ;  /* 0x0000900000087ab9 */ /* 0x000fc80000000a00 */
[----:B------:R2:W3:Y:S01]  /*03d0*/  @!P2 LDG.E.EL R6, desc[UR4][R14.64+-0xc00] ;  /* 0xfff400040e06a981 */ /* 0x0004e2000c2e1900 */
[----:B------:R-:W-:Y:S02]  /*03e0*/  IADD3 R26, P1, R26, UR8, RZ ;  /* 0x000000081a1a7c10 */ /* 0x000fe4000ff3e0ff */
[----:B------:R-:W-:Y:S01]  /*03f0*/  ISETP.GE.AND P0, PT, R23, 0x180, PT ;  /* 0x000001801700780c */ /* 0x000fe20003f06270 */
[----:B------:R-:W-:Y:S01]  /*0400*/  IMAD R22, R9, 0x180, R22 ;  /* 0x0000018009167824 */ /* 0x000fe200078e0216 */
[----:B------:R4:W3:Y:S01]  /*0410*/  @!P2 LDG.E.EL R5, desc[UR4][R20.64+-0xc00] ;  /* 0xfff400041405a981 */ /* 0x0008e2000c2e1900 */
[----:B------:R-:W-:Y:S01]  /*0420*/  IADD3.X R27, R24, UR9, RZ, P1, !PT ;  /* 0x00000009181b7c10 */ /* 0x000fe20008ffe4ff */
[----:B0-2---:R-:W0:Y:S01]  /*0430*/  LDC.64 R14, c[0x0][0x228] ;  /* 0x00008a00ff0e7b82 */ /* 0x005e220000000a00 */
[----:B------:R-:W-:-:S03]  /*0440*/  IMAD.IADD R29, R23, 0x1, R8 ;  /* 0x00000001171d7824 */ /* 0x000fc600078e0208 */
[----:B------:R2:W3:Y:S01]  /*0450*/  @P4 LDG.E.EL R7, desc[UR4][R26.64+-0xe00] ;  /* 0xfff200041a074981 */ /* 0x0004e2000c2e1900 */
[----:B------:R-:W-:Y:S02]  /*0460*/  IMAD.MOV.U32 R9, RZ, RZ, RZ ;  /* 0x000000ffff097224 */ /* 0x000fe400078e00ff */
[----:B------:R-:W-:Y:S02]  /*0470*/  IMAD.MOV.U32 R8, RZ, RZ, RZ ;  /* 0x000000ffff087224 */ /* 0x000fe400078e00ff */
[----:B------:R-:W-:Y:S01]  /*0480*/  IMAD.WIDE R16, R23, 0x4, R16 ;  /* 0x0000000417107825 */ /* 0x000fe200078e0210 */
[----:B----4-:R-:W-:-:S03]  /*0490*/  CS2R R20, SRZ ;  /* 0x0000000000147805 */ /* 0x010fc6000001ff00 */
[----:B------:R-:W-:Y:S01]  /*04a0*/  IMAD.WIDE R28, R29, 0x4, R12 ;  /* 0x000000041d1c7825 */ /* 0x000fe200078e020c */
[----:B--2---:R-:W-:Y:S01]  /*04b0*/  IADD3 R26, P1, R23, R22, RZ ;  /* 0x00000016171a7210 */ /* 0x004fe20007f3e0ff */
[----:B------:R-:W2:Y:S02]  /*04c0*/  @!P2 LDG.E.EL R9, desc[UR4][R16.64+-0xc00] ;  /* 0xfff400041009a981 */ /* 0x000ea4000c2e1900 */
[C---:B-----5:R-:W-:Y:S01]  /*04d0*/  IMAD.WIDE R18, R23.reuse, 0x4, R18 ;  /* 0x0000000417127825 */ /* 0x060fe200078e0212 */
[----:B------:R-:W-:Y:S01]  /*04e0*/  LEA.HI.X.SX32 R27, R22, R25, 0x1, P1 ;  /* 0x00000019161b7211 */ /* 0x000fe200008f0eff */
[----:B------:R4:W5:Y:S01]  /*04f0*/  @!P0 LDG.E.EL R8, desc[UR4][R28.64] ;  /* 0x000000041c088981 */ /* 0x000962000c2e1900 */
[----:B------:R-:W-:Y:S01]  /*0500*/  CS2R R24, SRZ ;  /* 0x0000000000187805 */ /* 0x000fe2000001ff00 */
[C---:B-1----:R-:W-:Y:S02]  /*0510*/  IMAD.WIDE R10, R23.reuse, 0x4, R10 ;  /* 0x00000004170a7825 */ /* 0x042fe400078e020a */
[----:B------:R1:W5:Y:S04]  /*0520*/  @!P2 LDG.E.EL R20, desc[UR4][R16.64+-0xc00] ;  /* 0xfff400041014a981 */ /* 0x000368000c2e1900 */
[----:B------:R-:W5:Y:S01]  /*0530*/  @!P0 LDG.E.EL R21, desc[UR4][R18.64] ;  /* 0x0000000412158981 */ /* 0x000f62000c2e1900 */
[C---:B----4-:R-:W-:Y:S01]  /*0540*/  IMAD.IADD R29, R23.reuse, 0x1, R22 ;  /* 0x00000001171d7824 */ /* 0x050fe200078e0216 */
[----:B------:R-:W-:Y:S01]  /*0550*/  IADD3 R22, P1, R3, UR8, RZ ;  /* 0x0000000803167c10 */ /* 0x000fe2000ff3e0ff */
[----:B0-----:R-:W-:Y:S01]  /*0560*/  IMAD.WIDE R14, R23, 0x4, R14 ;  /* 0x00000004170e7825 */ /* 0x001fe200078e020e */
[----:B------:R-:W4:Y:S01]  /*0570*/  @P4 LDG.E.EL R25, desc[UR4][R10.64+-0xe00] ;  /* 0xfff200040a194981 */ /* 0x000f22000c2e1900 */
[----:B-1----:R-:W-:-:S02]  /*0580*/  CS2R R16, SRZ ;  /* 0x0000000000107805 */ /* 0x002fc4000001ff00 */
[----:B------:R-:W-:Y:S02]  /*0590*/  IADD3.X R23, R2, UR9, RZ, P1, !PT ;  /* 0x0000000902177c10 */ /* 0x000fe40008ffe4ff */
[C---:B------:R-:W-:Y:S01]  /*05a0*/  LEA R2, P1, R26.reuse, UR6, 0x2 ;  /* 0x000000061a027c11 */ /* 0x040fe2000f8210ff */
[----:B------:R0:W4:Y:S04]  /*05b0*/  @P4 LDG.E.EL R24, desc[UR4][R10.64+-0xe00] ;  /* 0xfff200040a184981 */ /* 0x000128000c2e1900 */
[----:B------:R-:W4:Y:S01]  /*05c0*/  @!P3 LDG.E.EL R16, desc[UR4][R14.64+-0x600] ;  /* 0xfffa00040e10b981 */ /* 0x000f22000c2e1900 */
[----:B------:R-:W-:-:S03]  /*05d0*/  LEA.HI.X R3, R26, UR7, R27, 0x2, P1 ;  /* 0x000000071a037c11 */ /* 0x000fc600088f141b */
[----:B------:R-:W4:Y:S01]  /*05e0*/  @P4 LDG.E.EL R17, desc[UR4][R22.64+-0xe00] ;  /* 0xfff2000416114981 */ /* 0x000f22000c2e1900 */
[----:B------:R-:W-:Y:S01]  /*05f0*/  IMAD.MOV.U32 R28, RZ, RZ, RZ ;  /* 0x000000ffff1c7224 */ /* 0x000fe200078e00ff */
[----:B0-----:R-:W-:Y:S01]  /*0600*/  CS2R R10, SRZ ;  /* 0x00000000000a7805 */ /* 0x001fe2000001ff00 */
[----:B------:R-:W-:Y:S02]  /*0610*/  IMAD.MOV.U32 R26, RZ, RZ, RZ ;  /* 0x000000ffff1a7224 */ /* 0x000fe400078e00ff */
[----:B------:R-:W-:Y:S02]  /*0620*/  IMAD.WIDE R12, R29, 0x4, R12 ;  /* 0x000000041d0c7825 */ /* 0x000fe400078e020c */
[----:B------:R-:W4:Y:S04]  /*0630*/  @!P3 LDG.E.EL R28, desc[UR4][R14.64+-0x600] ;  /* 0xfffa00040e1cb981 */ /* 0x000f28000c2e1900 */
[----:B------:R0:W4:Y:S04]  /*0640*/  @!P3 LDG.E.EL R26, desc[UR4][R2.64+-0x600] ;  /* 0xfffa0004021ab981 */ /* 0x000128000c2e1900 */
[----:B------:R-:W4:Y:S04]  /*0650*/  @!P0 LDG.E.EL R10, desc[UR4][R18.64] ;  /* 0x00000004120a8981 */ /* 0x000f28000c2e1900 */
[----:B------:R1:W4:Y:S01]  /*0660*/  @!P0 LDG.E.EL R11, desc[UR4][R12.64] ;  /* 0x000000040c0b8981 */ /* 0x000322000c2e1900 */
[----:B0-----:R-:W0:Y:S02]  /*0670*/  LDC.64 R2, c[0x0][0x250] ;  /* 0x00009400ff027b82 */ /* 0x001e240000000a00 */
[----:B0-----:R-:W-:Y:S01]  /*0680*/  IMAD.WIDE R2, R0, 0x4, R2 ;  /* 0x0000000400027825 */ /* 0x001fe200078e0202 */
[----:B---3--:R-:W-:-:S02]  /*0690*/  SEL R5, R5, RZ, !P2 ;  /* 0x000000ff05057207 */ /* 0x008fc40005000000 */
[----:B-1----:R-:W-:Y:S02]  /*06a0*/  SEL R12, R7, RZ, P4 ;  /* 0x000000ff070c7207 */ /* 0x002fe40002000000 */
[----:B------:R-:W-:Y:S02]  /*06b0*/  SEL R7, R4, RZ, !P3 ;  /* 0x000000ff04077207 */ /* 0x000fe40005800000 */
[----:B--2---:R-:W-:Y:S02]  /*06c0*/  SEL R22, R9, RZ, !P2 ;  /* 0x000000ff09167207 */ /* 0x004fe40005000000 */
[----:B------:R-:W-:Y:S02]  /*06d0*/  SEL R9, R6, RZ, !P2 ;  /* 0x000000ff06097207 */ /* 0x000fe40005000000 */
[----:B-----5:R-:W-:Y:S02]  /*06e0*/  SEL R8, R8, RZ, !P0 ;  /* 0x000000ff08087207 */ /* 0x020fe40004000000 */
[C---:B------:R-:W-:Y:S01]  /*06f0*/  FSETP.GEU.AND P5, PT, R5.reuse, -R22, PT ;  /* 0x800000160500720b */ /* 0x040fe20003fae000 */
[----:B------:R-:W-:Y:S01]  /*0700*/  FADD R5, R5, R22 ;  /* 0x0000001605057221 */ /* 0x000fe20000000000 */
[----:B------:R-:W-:-:S02]  /*0710*/  SEL R20, R20, RZ, !P2 ;  /* 0x000000ff14147207 */ /* 0x000fc40005000000 */
[----:B------:R-:W-:Y:S02]  /*0720*/  SEL R21, R21, RZ, !P0 ;  /* 0x000000ff15157207 */ /* 0x000fe40004000000 */
[----:B------:R-:W-:Y:S02]  /*0730*/  FSEL R4, R5, RZ, P5 ;  /* 0x000000ff05047208 */ /* 0x000fe40002800000 */
[----:B----4-:R-:W-:Y:S01]  /*0740*/  SEL R25, R25, RZ, P4 ;  /* 0x000000ff19197207 */ /* 0x010fe20002000000 */
[C---:B------:R-:W-:Y:S01]  /*0750*/  FADD R6, R8.reuse, R21 ;  /* 0x0000001508067221 */ /* 0x040fe20000000000 */
[----:B------:R-:W-:Y:S01]  /*0760*/  FSETP.GEU.AND P1, PT, R8, -R21, PT ;  /* 0x800000150800720b */ /* 0x000fe20003f2e000 */
[C---:B------:R-:W-:Y:S01]  /*0770*/  FADD R8, R9.reuse, R20 ;  /* 0x0000001409087221 */ /* 0x040fe20000000000 */
[----:B------:R-:W-:Y:S02]  /*0780*/  FSETP.GEU.AND P6, PT, R9, -R20, PT ;  /* 0x800000140900720b */ /* 0x000fe40003fce000 */
[C---:B------:R-:W-:Y:S01]  /*0790*/  FSETP.GEU.AND P5, PT, R12.reuse, -R25, PT ;  /* 0x800000190c00720b */ /* 0x040fe20003fae000 */
[----:B------:R-:W-:Y:S01]  /*07a0*/  FADD R25, R12, R25 ;  /* 0x000000190c197221 */ /* 0x000fe20000000000 */
[----:B------:R-:W-:-:S02]  /*07b0*/  SEL R24, R24, RZ, P4 ;  /* 0x000000ff18187207 */ /* 0x000fc40002000000 */
[----:B------:R-:W-:Y:S02]  /*07c0*/  SEL R16, R16, RZ, !P3 ;  /* 0x000000ff10107207 */ /* 0x000fe40005800000 */
[----:B------:R-:W-:Y:S02]  /*07d0*/  SEL R17, R17, RZ, P4 ;  /* 0x000000ff11117207 */ /* 0x000fe40002000000 */
[----:B------:R-:W-:Y:S01]  /*07e0*/  FSEL R5, R8, RZ, P6 ;  /* 0x000000ff08057208 */ /* 0x000fe20003000000 */
[C---:B------:R-:W-:Y:S01]  /*07f0*/  FADD R8, R7.reuse, R16 ;  /* 0x0000001007087221 */ /* 0x040fe20000000000 */
[----:B------:R-:W-:Y:S01]  /*0800*/  FSETP.GEU.AND P6, PT, R7, -R16, PT ;  /* 0x800000100700720b */ /* 0x000fe20003fce000 */
[----:B------:R-:W-:Y:S01]  /*0810*/  FADD R7, R17, R24 ;  /* 0x0000001811077221 */ /* 0x000fe20000000000 */
[----:B------:R-:W-:Y:S02]  /*0820*/  FSEL R25, R25, RZ, P5 ;  /* 0x000000ff19197208 */ /* 0x000fe40002800000 */
[----:B------:R-:W-:-:S02]  /*0830*/  FSETP.GEU.AND P5, PT, R17, -R24, PT ;  /* 0x800000181100720b */ /* 0x000fc40003fae000 */
[----:B------:R-:W-:Y:S02]  /*0840*/  SEL R9, R28, RZ, !P3 ;  /* 0x000000ff1c097207 */ /* 0x000fe40005800000 */
[----:B------:R-:W-:Y:S02]  /*0850*/  SEL R26, R26, RZ, !P3 ;  /* 0x000000ff1a1a7207 */ /* 0x000fe40005800000 */
[----:B------:R-:W-:Y:S02]  /*0860*/  FSEL R7, R7, RZ, P5 ;  /* 0x000000ff07077208 */ /* 0x000fe40002800000 */
[----:B------:R-:W-:Y:S02]  /*0870*/  SEL R10, R10, RZ, !P0 ;  /* 0x000000ff0a0a7207 */ /* 0x000fe40004000000 */
[----:B------:R-:W-:Y:S02]  /*0880*/  SEL R11, R11, RZ, !P0 ;  /* 0x000000ff0b0b7207 */ /* 0x000fe40004000000 */
[C---:B------:R-:W-:Y:S01]  /*0890*/  FSETP.GEU.AND P5, PT, R26.reuse, -R9, PT ;  /* 0x800000091a00720b */ /* 0x040fe20003fae000 */
[----:B------:R-:W-:Y:S01]  /*08a0*/  FADD R9, R26, R9 ;  /* 0x000000091a097221 */ /* 0x000fe20000000000 */
[----:B------:R-:W-:Y:S01]  /*08b0*/  @P2 FSEL R4, R7, RZ, P4 ;  /* 0x000000ff07042208 */ /* 0x000fe20002000000 */
[----:B------:R-:W-:Y:S01]  /*08c0*/  FADD R7, R11, R10 ;  /* 0x0000000a0b077221 */ /* 0x000fe20000000000 */
[----:B------:R-:W-:-:S02]  /*08d0*/  @P2 FSEL R5, R25, RZ, P4 ;  /* 0x000000ff19052208 */ /* 0x000fc40002000000 */
[----:B------:R-:W-:Y:S02]  /*08e0*/  FSETP.GEU.AND P2, PT, R11, -R10, PT ;  /* 0x8000000a0b00720b */ /* 0x000fe40003f4e000 */
[----:B------:R-:W-:Y:S02]  /*08f0*/  @!P3 FSEL R4, R8, RZ, P6 ;  /* 0x000000ff0804b208 */ /* 0x000fe40003000000 */
[----:B------:R-:W-:Y:S02]  /*0900*/  @!P3 FSEL R5, R9, RZ, P5 ;  /* 0x000000ff0905b208 */ /* 0x000fe40002800000 */
[----:B------:R-:W-:Y:S02]  /*0910*/  @!P0 FSEL R4, R6, RZ, P1 ;  /* 0x000000ff06048208 */ /* 0x000fe40000800000 */
[----:B------:R-:W-:-:S05]  /*0920*/  @!P0 FSEL R5, R7, RZ, P2 ;  /* 0x000000ff07058208 */ /* 0x000fca0001000000 */
[----:B------:R-:W-:Y:S01]  /*0930*/  STG.E.64 desc[UR4][R2.64], R4 ;  /* 0x0000000402007986 */ /* 0x000fe2000c101b04 */
[----:B------:R-:W-:Y:S05]  /*0940*/  EXIT ;  /* 0x000000000000794d */ /* 0x000fea0003800000 */
.L_x_0:
[----:B------:R-:W-:-:S00]  /*0950*/  BRA `(.L_x_0) ;  /* 0xfffffffc00fc7947 */ /* 0x000fc0000383ffff */
[----:B------:R-:W-:-:S00]  /*0960*/  NOP ;  /* 0x0000000000007918 */ /* 0x000fc00000000000 */
        /* <DEDUP_REMOVED lines=9> */
.L_x_1:


//--------------------- .nv.constant0.triton_poi_fused_cat_75 --------------------------
	.section	.nv.constant0.triton_poi_fused_cat_75,"a",@progbits
	.sectionflags	@""
	.align	4
.nv.constant0.triton_poi_fused_cat_75:
	.zero		604
